	.headerflags	@"EF_CUDA_TEXMODE_UNIFIED EF_CUDA_64BIT_ADDRESS EF_CUDA_ACCELERATORS EF_CUDA_SM90 EF_CUDA_VIRTUAL_SM(EF_CUDA_SM90)"
	.elftype	@"ET_EXEC"


//--------------------- .nv.info                  --------------------------
	.section	.nv.info,"",@"SHT_CUDA_INFO"
	.align	4


	//----- nvinfo : EIATTR_REGCOUNT
	.align		4
        /*0000*/ 	.byte	0x04, 0x2f
        /*0002*/ 	.short	(.L_1 - .L_0)
	.align		4
.L_0:
        /*0004*/ 	.word	index@(triton_poi_fused_add_clamp_28)
        /*0008*/ 	.word	0x0000000c


	//----- nvinfo : EIATTR_MIN_STACK_SIZE
	.align		4
.L_1:
        /*000c*/ 	.byte	0x04, 0x12
        /*000e*/ 	.short	(.L_3 - .L_2)
	.align		4
.L_2:
        /*0010*/ 	.word	index@(triton_poi_fused_add_clamp_28)
        /*0014*/ 	.word	0x00000000


	//----- nvinfo : EIATTR_FRAME_SIZE
	.align		4
.L_3:
        /*0018*/ 	.byte	0x04, 0x11
        /*001a*/ 	.short	(.L_5 - .L_4)
	.align		4
.L_4:
        /*001c*/ 	.word	index@(triton_poi_fused_add_clamp_28)
        /*0020*/ 	.word	0x00000000


	//----- nvinfo : EIATTR_MIN_STACK_SIZE
	.align		4
.L_5:
        /*0024*/ 	.byte	0x04, 0x12
        /*0026*/ 	.short	(.L_7 - .L_6)
	.align		4
.L_6:
        /*0028*/ 	.word	index@(triton_poi_fused_add_clamp_28)
        /*002c*/ 	.word	0x00000000
.L_7:


//--------------------- .nv.info.triton_poi_fused_add_clamp_28 --------------------------
	.section	.nv.info.triton_poi_fused_add_clamp_28,"",@"SHT_CUDA_INFO"
	.sectionflags	@""
	.align	4


	//----- nvinfo : EIATTR_CUDA_API_VERSION
	.align		4
        /*0000*/ 	.byte	0x04, 0x37
        /*0002*/ 	.short	(.L_9 - .L_8)
.L_8:
        /*0004*/ 	.word	0x0000007c


	//----- nvinfo : EIATTR_KPARAM_INFO
	.align		4
.L_9:
        /*0008*/ 	.byte	0x04, 0x17
        /*000a*/ 	.short	(.L_11 - .L_10)
.L_10:
        /*000c*/ 	.word	0x00000000
        /*0010*/ 	.short	0x0001
        /*0012*/ 	.short	0x0008
        /*0014*/ 	.byte	0x00, 0xf0, 0x11, 0x00


	//----- nvinfo : EIATTR_KPARAM_INFO
	.align		4
.L_11:
        /*0018*/ 	.byte	0x04, 0x17
        /*001a*/ 	.short	(.L_13 - .L_12)
.L_12:
        /*001c*/ 	.word	0x00000000
        /*0020*/ 	.short	0x0000
        /*0022*/ 	.short	0x0000
        /*0024*/ 	.byte	0x00, 0xf4, 0x21, 0x00


	//----- nvinfo : EIATTR_SPARSE_MMA_MASK
	.align		4
.L_13:
        /*0028*/ 	.byte	0x03, 0x50
        /*002a*/ 	.short	0x0000


	//----- nvinfo : EIATTR_MAXREG_COUNT
	.align		4
        /*002c*/ 	.byte	0x03, 0x1b
        /*002e*/ 	.short	0x00ff


	//----- nvinfo : EIATTR_EXIT_INSTR_OFFSETS
	.align		4
        /*0030*/ 	.byte	0x04, 0x1c
        /*0032*/ 	.short	(.L_15 - .L_14)


	//   ....[0]....
.L_14:
        /*0034*/ 	.word	0x000001e0


	//   ....[1]....
        /*0038*/ 	.word	0x00000200


	//----- nvinfo : EIATTR_REQNTID
	.align		4
.L_15:
        /*003c*/ 	.byte	0x04, 0x10
        /*003e*/ 	.short	(.L_17 - .L_16)
.L_16:
        /*0040*/ 	.word	0x00000080
        /*0044*/ 	.word	0x00000001
        /*0048*/ 	.word	0x00000001


	//----- nvinfo : EIATTR_CBANK_PARAM_SIZE
	.align		4
.L_17:
        /*004c*/ 	.byte	0x03, 0x19
        /*004e*/ 	.short	0x000c


	//----- nvinfo : EIATTR_PARAM_CBANK
	.align		4
        /*0050*/ 	.byte	0x04, 0x0a
        /*0052*/ 	.short	(.L_19 - .L_18)
	.align		4
.L_18:
        /*0054*/ 	.word	index@(.nv.constant0.triton_poi_fused_add_clamp_28)
        /*0058*/ 	.short	0x0210
        /*005a*/ 	.short	0x000c


	//----- nvinfo : EIATTR_SW_WAR
	.align		4
.L_19:
        /*005c*/ 	.byte	0x04, 0x36
        /*005e*/ 	.short	(.L_21 - .L_20)
.L_20:
        /*0060*/ 	.word	0x00000008
.L_21:


//--------------------- .nv.callgraph             --------------------------
	.section	.nv.callgraph,"",@"SHT_CUDA_CALLGRAPH"
	.align	4
	.sectionentsize	8
	.align		4
        /*0000*/ 	.word	0x00000000
	.align		4
        /*0004*/ 	.word	0xffffffff
	.align		4
        /*0008*/ 	.word	0x00000000
	.align		4
        /*000c*/ 	.word	0xfffffffe
	.align		4
        /*0010*/ 	.word	0x00000000
	.align		4
        /*0014*/ 	.word	0xfffffffd
	.align		4
        /*0018*/ 	.word	0x00000000
	.align		4
        /*001c*/ 	.word	0xfffffffc


//--------------------- .text.triton_poi_fused_add_clamp_28 --------------------------
	.section	.text.triton_poi_fused_add_clamp_28,"ax",@progbits
	.align	128
        .global         triton_poi_fused_add_clamp_28
        .type           triton_poi_fused_add_clamp_28,@function
        .size           triton_poi_fused_add_clamp_28,(.L_x_1 - triton_poi_fused_add_clamp_28)
        .other          triton_poi_fused_add_clamp_28,@"STO_CUDA_ENTRY STV_DEFAULT"
triton_poi_fused_add_clamp_28:
.text.triton_poi_fused_add_clamp_28:
[----:B------:R-:W0:Y:S02]  /*0000*/  LDC R1, c[0x0][0x28] ;  /* 0x00000a00ff017b82 */ /* 0x000e240000000800 */
[----:B------:R-:W1:Y:S01]  /*0010*/  S2R R0, SR_TID.X ;  /* 0x0000000000007919 */ /* 0x000e620000002100 */
[----:B------:R-:W-:Y:S01]  /*0020*/  IMAD.MOV.U32 R3, RZ, RZ, 0x3e1f609f ;  /* 0x3e1f609fff037424 */ /* 0x000fe200078e00ff */
[----:B------:R-:W2:Y:S01]  /*0030*/  LDC.64 R6, c[0x0][0x210] ;  /* 0x00008400ff067b82 */ /* 0x000ea20000000a00 */
[----:B------:R-:W-:Y:S01]  /*0040*/  ULDC.64 UR4, c[0x0][0x208] ;  /* 0x0000820000047ab9 */ /* 0x000fe20000000a00 */
[----:B------:R-:W3:Y:S01]  /*0050*/  S2R R5, SR_CTAID.X ;  /* 0x0000000000057919 */ /* 0x000ee20000002500 */
[----:B-1----:R-:W-:-:S05]  /*0060*/  IMAD.SHL.U32 R0, R0, 0x2, RZ ;  /* 0x0000000200007824 */ /* 0x002fca00078e00ff */
[----:B------:R-:W-:-:S05]  /*0070*/  LOP3.LUT R0, R0, 0xfe, RZ, 0xc0, !PT ;  /* 0x000000fe00007812 */ /* 0x000fca00078ec0ff */
[----:B---3--:R-:W-:-:S04]  /*0080*/  IMAD R5, R5, 0x100, R0 ;  /* 0x0000010005057824 */ /* 0x008fc800078e0200 */
[C---:B------:R-:W-:Y:S01]  /*0090*/  VIADD R9, R5.reuse, 0x1 ;  /* 0x0000000105097836 */ /* 0x040fe20000000000 */
[----:B------:R-:W-:Y:S01]  /*00a0*/  I2FP.F32.S32 R0, R5 ;  /* 0x0000000500007245 */ /* 0x000fe20000201400 */
[C---:B--2---:R-:W-:Y:S01]  /*00b0*/  IMAD.WIDE R6, R5.reuse, 0x8, R6 ;  /* 0x0000000805067825 */ /* 0x044fe200078e0206 */
[----:B------:R-:W-:Y:S02]  /*00c0*/  ISETP.GE.AND P0, PT, R5, 0x101, PT ;  /* 0x000001010500780c */ /* 0x000fe40003f06270 */
[----:B------:R-:W-:Y:S01]  /*00d0*/  I2FP.F32.S32 R2, R9 ;  /* 0x0000000900027245 */ /* 0x000fe20000201400 */
[----:B------:R-:W-:Y:S01]  /*00e0*/  FADD R0, R0, 0.5 ;  /* 0x3f00000000007421 */ /* 0x000fe20000000000 */
[----:B------:R-:W-:-:S03]  /*00f0*/  ISETP.GE.AND P1, PT, R9, 0x101, PT ;  /* 0x000001010900780c */ /* 0x000fc60003f26270 */
[----:B------:R-:W-:Y:S01]  /*0100*/  FFMA R0, R0, R3, -0.5 ;  /* 0xbf00000000007423 */ /* 0x000fe20000000003 */
[----:B------:R-:W-:-:S04]  /*0110*/  FADD R2, R2, 0.5 ;  /* 0x3f00000002027421 */ /* 0x000fc80000000000 */
[----:B------:R-:W-:Y:S01]  /*0120*/  FMNMX R0, RZ, R0, !PT ;  /* 0x00000000ff007209 */ /* 0x000fe20007800000 */
[----:B------:R-:W-:-:S05]  /*0130*/  FFMA R2, R2, R3, -0.5 ;  /* 0xbf00000002027423 */ /* 0x000fca0000000003 */
[----:B------:R-:W1:Y:S01]  /*0140*/  F2I.TRUNC.NTZ R0, R0 ;  /* 0x0000000000007305 */ /* 0x000e62000020f100 */
[----:B------:R-:W-:-:S07]  /*0150*/  FMNMX R8, RZ, R2, !PT ;  /* 0x00000002ff087209 */ /* 0x000fce0007800000 */
[----:B------:R-:W2:Y:S01]  /*0160*/  F2I.TRUNC.NTZ R8, R8 ;  /* 0x0000000800087305 */ /* 0x000ea2000020f100 */
[----:B-1----:R-:W-:-:S05]  /*0170*/  VIMNMX R2, R0, 0x26, PT ;  /* 0x0000002600027848 */ /* 0x002fca0003fe0100 */
[----:B------:R-:W-:Y:S01]  /*0180*/  VIADD R2, R2, 0x1 ;  /* 0x0000000102027836 */ /* 0x000fe20000000000 */
[----:B--2---:R-:W-:-:S04]  /*0190*/  VIMNMX R4, R8, 0x26, PT ;  /* 0x0000002608047848 */ /* 0x004fc80003fe0100 */
[----:B------:R-:W-:Y:S01]  /*01a0*/  SHF.R.S32.HI R3, RZ, 0x1f, R2 ;  /* 0x0000001fff037819 */ /* 0x000fe20000011402 */
[----:B------:R-:W-:-:S04]  /*01b0*/  VIADD R4, R4, 0x1 ;  /* 0x0000000104047836 */ /* 0x000fc80000000000 */
[----:B------:R1:W-:Y:S01]  /*01c0*/  @!P0 STG.E.64 desc[UR4][R6.64], R2 ;  /* 0x0000000206008986 */ /* 0x0003e2000c101b04 */
[----:B------:R-:W-:Y:S01]  /*01d0*/  SHF.R.S32.HI R5, RZ, 0x1f, R4 ;  /* 0x0000001fff057819 */ /* 0x000fe20000011404 */
[----:B------:R-:W-:Y:S06]  /*01e0*/  @P1 EXIT ;  /* 0x000000000000194d */ /* 0x000fec0003800000 */
[----:B------:R-:W-:Y:S01]  /*01f0*/  STG.E.64 desc[UR4][R6.64+0x8], R4 ;  /* 0x0000080406007986 */ /* 0x000fe2000c101b04 */
[----:B------:R-:W-:Y:S05]  /*0200*/  EXIT ;  /* 0x000000000000794d */ /* 0x000fea0003800000 */
.L_x_0:
[----:B------:R-:W-:-:S00]  /*0210*/  BRA `(.L_x_0) ;  /* 0xfffffffc00fc7947 */ /* 0x000fc0000383ffff */
[----:B------:R-:W-:-:S00]  /*0220*/  NOP ;  /* 0x0000000000007918 */ /* 0x000fc00000000000 */
        /* <DEDUP_REMOVED lines=13> */
.L_x_1:


//--------------------- .nv.constant0.triton_poi_fused_add_clamp_28 --------------------------
	.section	.nv.constant0.triton_poi_fused_add_clamp_28,"a",@progbits
	.sectionflags	@""
	.align	4
.nv.constant0.triton_poi_fused_add_clamp_28:
	.zero		540
